	.headerflags	@"EF_CUDA_TEXMODE_UNIFIED EF_CUDA_64BIT_ADDRESS EF_CUDA_ACCELERATORS EF_CUDA_SM90 EF_CUDA_VIRTUAL_SM(EF_CUDA_SM90)"
	.elftype	@"ET_EXEC"


//--------------------- .nv.info                  --------------------------
	.section	.nv.info,"",@"SHT_CUDA_INFO"
	.align	4


	//----- nvinfo : EIATTR_REGCOUNT
	.align		4
        /*0000*/ 	.byte	0x04, 0x2f
        /*0002*/ 	.short	(.L_1 - .L_0)
	.align		4
.L_0:
        /*0004*/ 	.word	index@(triton_poi_fused_add_constant_pad_nd_convolution_max_pool2d_with_indices_relu_28)
        /*0008*/ 	.word	0x0000001a


	//----- nvinfo : EIATTR_MIN_STACK_SIZE
	.align		4
.L_1:
        /*000c*/ 	.byte	0x04, 0x12
        /*000e*/ 	.short	(.L_3 - .L_2)
	.align		4
.L_2:
        /*0010*/ 	.word	index@(triton_poi_fused_add_constant_pad_nd_convolution_max_pool2d_with_indices_relu_28)
        /*0014*/ 	.word	0x00000000


	//----- nvinfo : EIATTR_FRAME_SIZE
	.align		4
.L_3:
        /*0018*/ 	.byte	0x04, 0x11
        /*001a*/ 	.short	(.L_5 - .L_4)
	.align		4
.L_4:
        /*001c*/ 	.word	index@(triton_poi_fused_add_constant_pad_nd_convolution_max_pool2d_with_indices_relu_28)
        /*0020*/ 	.word	0x00000000


	//----- nvinfo : EIATTR_MIN_STACK_SIZE
	.align		4
.L_5:
        /*0024*/ 	.byte	0x04, 0x12
        /*0026*/ 	.short	(.L_7 - .L_6)
	.align		4
.L_6:
        /*0028*/ 	.word	index@(triton_poi_fused_add_constant_pad_nd_convolution_max_pool2d_with_indices_relu_28)
        /*002c*/ 	.word	0x00000000
.L_7:


//--------------------- .nv.info.triton_poi_fused_add_constant_pad_nd_convolution_max_pool2d_with_indices_relu_28 --------------------------
	.section	.nv.info.triton_poi_fused_add_constant_pad_nd_convolution_max_pool2d_with_indices_relu_28,"",@"SHT_CUDA_INFO"
	.sectionflags	@""
	.align	4


	//----- nvinfo : EIATTR_CUDA_API_VERSION
	.align		4
        /*0000*/ 	.byte	0x04, 0x37
        /*0002*/ 	.short	(.L_9 - .L_8)
.L_8:
        /*0004*/ 	.word	0x0000007c


	//----- nvinfo : EIATTR_KPARAM_INFO
	.align		4
.L_9:
        /*0008*/ 	.byte	0x04, 0x17
        /*000a*/ 	.short	(.L_11 - .L_10)
.L_10:
        /*000c*/ 	.word	0x00000000
        /*0010*/ 	.short	0x0003
        /*0012*/ 	.short	0x0018
        /*0014*/ 	.byte	0x00, 0xf0, 0x11, 0x00


	//----- nvinfo : EIATTR_KPARAM_INFO
	.align		4
.L_11:
        /*0018*/ 	.byte	0x04, 0x17
        /*001a*/ 	.short	(.L_13 - .L_12)
.L_12:
        /*001c*/ 	.word	0x00000000
        /*0020*/ 	.short	0x0002
        /*0022*/ 	.short	0x0010
        /*0024*/ 	.byte	0x00, 0xf4, 0x21, 0x00


	//----- nvinfo : EIATTR_KPARAM_INFO
	.align		4
.L_13:
        /*0028*/ 	.byte	0x04, 0x17
        /*002a*/ 	.short	(.L_15 - .L_14)
.L_14:
        /*002c*/ 	.word	0x00000000
        /*0030*/ 	.short	0x0001
        /*0032*/ 	.short	0x0008
        /*0034*/ 	.byte	0x00, 0xf4, 0x21, 0x00


	//----- nvinfo : EIATTR_KPARAM_INFO
	.align		4
.L_15:
        /*0038*/ 	.byte	0x04, 0x17
        /*003a*/ 	.short	(.L_17 - .L_16)
.L_16:
        /*003c*/ 	.word	0x00000000
        /*0040*/ 	.short	0x0000
        /*0042*/ 	.short	0x0000
        /*0044*/ 	.byte	0x00, 0xf4, 0x21, 0x00


	//----- nvinfo : EIATTR_SPARSE_MMA_MASK
	.align		4
.L_17:
        /*0048*/ 	.byte	0x03, 0x50
        /*004a*/ 	.short	0x0000


	//----- nvinfo : EIATTR_MAXREG_COUNT
	.align		4
        /*004c*/ 	.byte	0x03, 0x1b
        /*004e*/ 	.short	0x00ff


	//----- nvinfo : EIATTR_EXIT_INSTR_OFFSETS
	.align		4
        /*0050*/ 	.byte	0x04, 0x1c
        /*0052*/ 	.short	(.L_19 - .L_18)


	//   ....[0]....
.L_18:
        /*0054*/ 	.word	0x00000500


	//   ....[1]....
        /*0058*/ 	.word	0x00000520


	//----- nvinfo : EIATTR_REQNTID
	.align		4
.L_19:
        /*005c*/ 	.byte	0x04, 0x10
        /*005e*/ 	.short	(.L_21 - .L_20)
.L_20:
        /*0060*/ 	.word	0x00000080
        /*0064*/ 	.word	0x00000001
        /*0068*/ 	.word	0x00000001


	//----- nvinfo : EIATTR_CBANK_PARAM_SIZE
	.align		4
.L_21:
        /*006c*/ 	.byte	0x03, 0x19
        /*006e*/ 	.short	0x001c


	//----- nvinfo : EIATTR_PARAM_CBANK
	.align		4
        /*0070*/ 	.byte	0x04, 0x0a
        /*0072*/ 	.short	(.L_23 - .L_22)
	.align		4
.L_22:
        /*0074*/ 	.word	index@(.nv.constant0.triton_poi_fused_add_constant_pad_nd_convolution_max_pool2d_with_indices_relu_28)
        /*0078*/ 	.short	0x0210
        /*007a*/ 	.short	0x001c


	//----- nvinfo : EIATTR_SW_WAR
	.align		4
.L_23:
        /*007c*/ 	.byte	0x04, 0x36
        /*007e*/ 	.short	(.L_25 - .L_24)
.L_24:
        /*0080*/ 	.word	0x00000008
.L_25:


//--------------------- .nv.callgraph             --------------------------
	.section	.nv.callgraph,"",@"SHT_CUDA_CALLGRAPH"
	.align	4
	.sectionentsize	8
	.align		4
        /*0000*/ 	.word	0x00000000
	.align		4
        /*0004*/ 	.word	0xffffffff
	.align		4
        /*0008*/ 	.word	0x00000000
	.align		4
        /*000c*/ 	.word	0xfffffffe
	.align		4
        /*0010*/ 	.word	0x00000000
	.align		4
        /*0014*/ 	.word	0xfffffffd
	.align		4
        /*0018*/ 	.word	0x00000000
	.align		4
        /*001c*/ 	.word	0xfffffffc


//--------------------- .text.triton_poi_fused_add_constant_pad_nd_convolution_max_pool2d_with_indices_relu_28 --------------------------
	.section	.text.triton_poi_fused_add_constant_pad_nd_convolution_max_pool2d_with_indices_relu_28,"ax",@progbits
	.align	128
        .global         triton_poi_fused_add_constant_pad_nd_convolution_max_pool2d_with_indices_relu_28
        .type           triton_poi_fused_add_constant_pad_nd_convolution_max_pool2d_with_indices_relu_28,@function
        .size           triton_poi_fused_add_constant_pad_nd_convolution_max_pool2d_with_indices_relu_28,(.L_x_1 - triton_poi_fused_add_constant_pad_nd_convolution_max_pool2d_with_indices_relu_28)
        .other          triton_poi_fused_add_constant_pad_nd_convolution_max_pool2d_with_indices_relu_28,@"STO_CUDA_ENTRY STV_DEFAULT"
triton_poi_fused_add_constant_pad_nd_convolution_max_pool2d_with_indices_relu_28:
.text.triton_poi_fused_add_constant_pad_nd_convolution_max_pool2d_with_indices_relu_28:
[----:B------:R-:W0:Y:S02]  /*0000*/  LDC R1, c[0x0][0x28] ;  /* 0x00000a00ff017b82 */ /* 0x000e240000000800 */
[----:B------:R-:W1:Y:S01]  /*0010*/  S2R R0, SR_TID.X ;  /* 0x0000000000007919 */ /* 0x000e620000002100 */
[----:B------:R-:W2:Y:S01]  /*0020*/  LDC.64 R8, c[0x0][0x220] ;  /* 0x00008800ff087b82 */ /* 0x000ea20000000a00 */
[----:B------:R-:W-:Y:S01]  /*0030*/  ULDC.64 UR4, c[0x0][0x208] ;  /* 0x0000820000047ab9 */ /* 0x000fe20000000a00 */
[----:B------:R-:W3:Y:S01]  /*0040*/  S2R R3, SR_CTAID.X ;  /* 0x0000000000037919 */ /* 0x000ee20000002500 */
[----:B------:R-:W-:-:S05]  /*0050*/  CS2R R6, SRZ ;  /* 0x0000000000067805 */ /* 0x000fca000001ff00 */
[----:B------:R-:W4:Y:S08]  /*0060*/  LDC.64 R16, c[0x0][0x218] ;  /* 0x00008600ff107b82 */ /* 0x000f300000000a00 */
[----:B------:R-:W5:Y:S01]  /*0070*/  LDC.64 R22, c[0x0][0x210] ;  /* 0x00008400ff167b82 */ /* 0x000f620000000a00 */
[----:B-1----:R-:W-:-:S05]  /*0080*/  IMAD.SHL.U32 R0, R0, 0x2, RZ ;  /* 0x0000000200007824 */ /* 0x002fca00078e00ff */
[----:B------:R-:W-:-:S05]  /*0090*/  LOP3.LUT R0, R0, 0xfe, RZ, 0xc0, !PT ;  /* 0x000000fe00007812 */ /* 0x000fca00078ec0ff */
[----:B---3--:R-:W-:-:S04]  /*00a0*/  IMAD R0, R3, 0x100, R0 ;  /* 0x0000010003007824 */ /* 0x008fc800078e0200 */
[----:B------:R-:W-:-:S05]  /*00b0*/  IMAD.HI R2, R0, 0x2aaaaaab, RZ ;  /* 0x2aaaaaab00027827 */ /* 0x000fca00078e02ff */
[----:B------:R-:W-:-:S04]  /*00c0*/  SHF.R.U32.HI R3, RZ, 0x1f, R2 ;  /* 0x0000001fff037819 */ /* 0x000fc80000011602 */
[CC--:B------:R-:W-:Y:S02]  /*00d0*/  LEA.HI.SX32 R5, R2.reuse, R3.reuse, 0x1c ;  /* 0x0000000302057211 */ /* 0x0c0fe400078fe2ff */
[----:B------:R-:W-:Y:S02]  /*00e0*/  LEA.HI.SX32 R3, R2, R3, 0x1a ;  /* 0x0000000302037211 */ /* 0x000fe400078fd2ff */
[C---:B------:R-:W-:Y:S01]  /*00f0*/  LEA.HI R4, R5.reuse, R5, RZ, 0x2 ;  /* 0x0000000505047211 */ /* 0x040fe200078f10ff */
[----:B------:R-:W-:-:S03]  /*0100*/  IMAD R10, R5, -0x60, R0 ;  /* 0xffffffa0050a7824 */ /* 0x000fc600078e0200 */
[----:B------:R-:W-:Y:S01]  /*0110*/  LOP3.LUT R4, R4, 0xfffffffc, RZ, 0xc0, !PT ;  /* 0xfffffffc04047812 */ /* 0x000fe200078ec0ff */
[----:B------:R-:W-:Y:S01]  /*0120*/  IMAD R3, R3, 0x580, R10 ;  /* 0x0000058003037824 */ /* 0x000fe200078e020a */
[----:B------:R-:W-:-:S03]  /*0130*/  ISETP.GE.AND P0, PT, R10, 0x58, PT ;  /* 0x000000580a00780c */ /* 0x000fc60003f06270 */
[----:B------:R-:W-:Y:S01]  /*0140*/  IMAD.IADD R4, R5, 0x1, -R4 ;  /* 0x0000000105047824 */ /* 0x000fe200078e0a04 */
[----:B------:R-:W-:-:S03]  /*0150*/  ISETP.LT.AND P4, PT, R0, 0x1800, !P0 ;  /* 0x000018000000780c */ /* 0x000fc60004781270 */
[----:B------:R-:W-:Y:S01]  /*0160*/  IMAD R11, R4, 0xb0, R3 ;  /* 0x000000b0040b7824 */ /* 0x000fe200078e0203 */
[----:B------:R-:W-:Y:S02]  /*0170*/  CS2R R2, SRZ ;  /* 0x0000000000027805 */ /* 0x000fe4000001ff00 */
[----:B------:R-:W-:Y:S01]  /*0180*/  CS2R R4, SRZ ;  /* 0x0000000000047805 */ /* 0x000fe2000001ff00 */
[C---:B------:R-:W-:Y:S02]  /*0190*/  VIADD R15, R11.reuse, 0x58 ;  /* 0x000000580b0f7836 */ /* 0x040fe40000000000 */
[----:B--2---:R-:W-:-:S04]  /*01a0*/  IMAD.WIDE R12, R11, 0x4, R8 ;  /* 0x000000040b0c7825 */ /* 0x004fc800078e0208 */
[--C-:B------:R-:W-:Y:S01]  /*01b0*/  IMAD.WIDE R14, R15, 0x4, R8.reuse ;  /* 0x000000040f0e7825 */ /* 0x100fe200078e0208 */
[----:B------:R-:W2:Y:S03]  /*01c0*/  @P4 LDG.E.64 R2, desc[UR4][R12.64] ;  /* 0x000000040c024981 */ /* 0x000ea6000c1e1b00 */
[----:B------:R-:W-:Y:S01]  /*01d0*/  VIADD R19, R11, 0x2c0 ;  /* 0x000002c00b137836 */ /* 0x000fe20000000000 */
[----:B------:R1:W3:Y:S03]  /*01e0*/  @P4 LDG.E.64 R4, desc[UR4][R14.64] ;  /* 0x000000040e044981 */ /* 0x0002e6000c1e1b00 */
[----:B------:R-:W-:-:S04]  /*01f0*/  IMAD.WIDE R18, R19, 0x4, R8 ;  /* 0x0000000413127825 */ /* 0x000fc800078e0208 */
[----:B------:R-:W-:Y:S01]  /*0200*/  VIADD R21, R11, 0x318 ;  /* 0x000003180b157836 */ /* 0x000fe20000000000 */
[----:B------:R2:W3:Y:S03]  /*0210*/  @P4 LDG.E.64 R6, desc[UR4][R18.64] ;  /* 0x0000000412064981 */ /* 0x0004e6000c1e1b00 */
[----:B------:R-:W-:Y:S01]  /*0220*/  IMAD.WIDE R20, R21, 0x4, R8 ;  /* 0x0000000415147825 */ /* 0x000fe200078e0208 */
[----:B------:R-:W-:-:S06]  /*0230*/  CS2R R8, SRZ ;  /* 0x0000000000087805 */ /* 0x000fcc000001ff00 */
[----:B------:R-:W3:Y:S01]  /*0240*/  @P4 LDG.E.64 R8, desc[UR4][R20.64] ;  /* 0x0000000414084981 */ /* 0x000ee2000c1e1b00 */
[----:B------:R-:W-:Y:S01]  /*0250*/  ISETP.GE.AND P1, PT, R0, 0x1800, PT ;  /* 0x000018000000780c */ /* 0x000fe20003f26270 */
[----:B----4-:R-:W-:Y:S01]  /*0260*/  IMAD.WIDE R16, R10, 0x4, R16 ;  /* 0x000000040a107825 */ /* 0x010fe200078e0210 */
[----:B-1----:R-:W-:Y:S02]  /*0270*/  CS2R R14, SRZ ;  /* 0x00000000000e7805 */ /* 0x002fe4000001ff00 */
[----:B------:R-:W-:Y:S01]  /*0280*/  CS2R R12, SRZ ;  /* 0x00000000000c7805 */ /* 0x000fe2000001ff00 */
[----:B-----5:R-:W-:-:S08]  /*0290*/  IMAD.WIDE R10, R0, 0x4, R22 ;  /* 0x00000004000a7825 */ /* 0x020fd000078e0216 */
[----:B------:R-:W4:Y:S04]  /*02a0*/  @!P1 LDG.E.EL.64 R14, desc[UR4][R16.64] ;  /* 0x00000004100e9981 */ /* 0x000f28000c2e1b00 */
[----:B------:R-:W4:Y:S01]  /*02b0*/  @!P1 LDG.E.64 R12, desc[UR4][R10.64] ;  /* 0x000000040a0c9981 */ /* 0x000f22000c1e1b00 */
[----:B--2---:R-:W-:Y:S02]  /*02c0*/  SEL R19, R2, RZ, P4 ;  /* 0x000000ff02137207 */ /* 0x004fe40002000000 */
[----:B---3--:R-:W-:Y:S02]  /*02d0*/  SEL R4, R4, RZ, P4 ;  /* 0x000000ff04047207 */ /* 0x008fe40002000000 */
[----:B------:R-:W-:Y:S02]  /*02e0*/  SEL R2, R3, RZ, P4 ;  /* 0x000000ff03027207 */ /* 0x000fe40002000000 */
[----:B------:R-:W-:-:S02]  /*02f0*/  FSETP.GT.AND P5, PT, R4, R19, PT ;  /* 0x000000130400720b */ /* 0x000fc40003fa4000 */
[----:B------:R-:W-:Y:S02]  /*0300*/  SEL R5, R5, RZ, P4 ;  /* 0x000000ff05057207 */ /* 0x000fe40002000000 */
[----:B------:R-:W-:Y:S02]  /*0310*/  SEL R3, R6, RZ, P4 ;  /* 0x000000ff06037207 */ /* 0x000fe40002000000 */
[----:B------:R-:W-:Y:S02]  /*0320*/  FSETP.GT.AND P2, PT, R5, R2, PT ;  /* 0x000000020500720b */ /* 0x000fe40003f44000 */
[----:B------:R-:W-:Y:S02]  /*0330*/  FSETP.NAN.AND P3, PT, R3, R3, PT ;  /* 0x000000030300720b */ /* 0x000fe40003f68000 */
[----:B------:R-:W-:Y:S02]  /*0340*/  FSETP.NAN.AND P6, PT, R4, R4, PT ;  /* 0x000000040400720b */ /* 0x000fe40003fc8000 */
[----:B------:R-:W-:-:S02]  /*0350*/  SEL R0, R7, RZ, P4 ;  /* 0x000000ff07007207 */ /* 0x000fc40002000000 */
[----:B------:R-:W-:Y:S02]  /*0360*/  @!P5 FSEL R4, R4, R19, P6 ;  /* 0x000000130404d208 */ /* 0x000fe40003000000 */
[----:B------:R-:W-:Y:S02]  /*0370*/  SEL R8, R8, RZ, P4 ;  /* 0x000000ff08087207 */ /* 0x000fe40002000000 */
[----:B------:R-:W-:Y:S02]  /*0380*/  SEL R9, R9, RZ, P4 ;  /* 0x000000ff09097207 */ /* 0x000fe40002000000 */
[----:B------:R-:W-:Y:S02]  /*0390*/  FSETP.NAN.AND P4, PT, R0, R0, PT ;  /* 0x000000000000720b */ /* 0x000fe40003f88000 */
[----:B------:R-:W-:Y:S02]  /*03a0*/  FSETP.NAN.AND P5, PT, R5, R5, PT ;  /* 0x000000050500720b */ /* 0x000fe40003fa8000 */
[----:B------:R-:W-:-:S02]  /*03b0*/  FSETP.GEU.AND P6, PT, R4, R3, PT ;  /* 0x000000030400720b */ /* 0x000fc40003fce000 */
[----:B------:R-:W-:Y:S02]  /*03c0*/  @!P2 FSEL R5, R5, R2, P5 ;  /* 0x000000020505a208 */ /* 0x000fe40002800000 */
[----:B------:R-:W-:Y:S02]  /*03d0*/  @!P3 FSEL R3, R3, R4, !P6 ;  /* 0x000000040303b208 */ /* 0x000fe40007000000 */
[----:B------:R-:W-:Y:S02]  /*03e0*/  FSETP.NAN.AND P3, PT, R8, R8, PT ;  /* 0x000000080800720b */ /* 0x000fe40003f68000 */
[----:B------:R-:W-:Y:S02]  /*03f0*/  FSETP.NAN.AND P2, PT, R9, R9, PT ;  /* 0x000000090900720b */ /* 0x000fe40003f48000 */
[----:B------:R-:W-:-:S04]  /*0400*/  FSETP.GEU.AND P5, PT, R5, R0, PT ;  /* 0x000000000500720b */ /* 0x000fc80003fae000 */
[----:B------:R-:W-:Y:S02]  /*0410*/  @!P4 FSEL R0, R0, R5, !P5 ;  /* 0x000000050000c208 */ /* 0x000fe40006800000 */
[----:B------:R-:W-:Y:S02]  /*0420*/  FSETP.GEU.AND P4, PT, R3, R8, PT ;  /* 0x000000080300720b */ /* 0x000fe40003f8e000 */
[----:B------:R-:W-:Y:S02]  /*0430*/  FSETP.GEU.AND P5, PT, R0, R9, PT ;  /* 0x000000090000720b */ /* 0x000fe40003fae000 */
[----:B------:R-:W-:Y:S02]  /*0440*/  @!P3 FSEL R8, R8, R3, !P4 ;  /* 0x000000030808b208 */ /* 0x000fe40006000000 */
[----:B------:R-:W-:Y:S01]  /*0450*/  @!P2 FSEL R9, R9, R0, !P5 ;  /* 0x000000000909a208 */ /* 0x000fe20006800000 */
[----:B----4-:R-:W-:Y:S01]  /*0460*/  FADD R3, R14, R12 ;  /* 0x0000000c0e037221 */ /* 0x010fe20000000000 */
[----:B------:R-:W-:Y:S01]  /*0470*/  FSEL R8, R8, RZ, !P0 ;  /* 0x000000ff08087208 */ /* 0x000fe20004000000 */
[----:B------:R-:W-:Y:S01]  /*0480*/  FADD R2, R15, R13 ;  /* 0x0000000d0f027221 */ /* 0x000fe20000000000 */
[----:B------:R-:W-:-:S02]  /*0490*/  FSEL R9, R9, RZ, !P0 ;  /* 0x000000ff09097208 */ /* 0x000fc40004000000 */
[C---:B------:R-:W-:Y:S01]  /*04a0*/  FSETP.GEU.AND P0, PT, R3.reuse, -R8, PT ;  /* 0x800000080300720b */ /* 0x040fe20003f0e000 */
[----:B------:R-:W-:Y:S01]  /*04b0*/  FADD R8, R3, R8 ;  /* 0x0000000803087221 */ /* 0x000fe20000000000 */
[C---:B------:R-:W-:Y:S01]  /*04c0*/  FSETP.GEU.AND P2, PT, R2.reuse, -R9, PT ;  /* 0x800000090200720b */ /* 0x040fe20003f4e000 */
[----:B------:R-:W-:-:S03]  /*04d0*/  FADD R0, R2, R9 ;  /* 0x0000000902007221 */ /* 0x000fc60000000000 */
[----:B------:R-:W-:Y:S02]  /*04e0*/  FSEL R8, R8, RZ, P0 ;  /* 0x000000ff08087208 */ /* 0x000fe40000000000 */
[----:B------:R-:W-:Y:S01]  /*04f0*/  FSEL R9, R0, RZ, P2 ;  /* 0x000000ff00097208 */ /* 0x000fe20001000000 */
[----:B------:R-:W-:Y:S06]  /*0500*/  @P1 EXIT ;  /* 0x000000000000194d */ /* 0x000fec0003800000 */
[----:B------:R-:W-:Y:S01]  /*0510*/  STG.E.64 desc[UR4][R10.64], R8 ;  /* 0x000000080a007986 */ /* 0x000fe2000c101b04 */
[----:B------:R-:W-:Y:S05]  /*0520*/  EXIT ;  /* 0x000000000000794d */ /* 0x000fea0003800000 */
.L_x_0:
[----:B------:R-:W-:-:S00]  /*0530*/  BRA `(.L_x_0) ;  /* 0xfffffffc00fc7947 */ /* 0x000fc0000383ffff */
[----:B------:R-:W-:-:S00]  /*0540*/  NOP ;  /* 0x0000000000007918 */ /* 0x000fc00000000000 */
        /* <DEDUP_REMOVED lines=11> */
.L_x_1:


//--------------------- .nv.constant0.triton_poi_fused_add_constant_pad_nd_convolution_max_pool2d_with_indices_relu_28 --------------------------
	.section	.nv.constant0.triton_poi_fused_add_constant_pad_nd_convolution_max_pool2d_with_indices_relu_28,"a",@progbits
	.sectionflags	@""
	.align	4
.nv.constant0.triton_poi_fused_add_constant_pad_nd_convolution_max_pool2d_with_indices_relu_28:
	.zero		556
